//
// Generated by NVIDIA NVVM Compiler
//
// Compiler Build ID: CL-36424714
// Cuda compilation tools, release 13.0, V13.0.88
// Based on NVVM 20.0.0
//

.version 9.0
.target sm_100
.address_size 64

	// .globl	_Z8f1_scorePfS_S_iiPj
.extern .func  (.param .b32 func_retval0) vprintf
(
	.param .b64 vprintf_param_0,
	.param .b64 vprintf_param_1
)
;
.global .align 1 .b8 $str[18] = {105, 120, 37, 105, 32, 105, 121, 37, 105, 32, 116, 105, 100, 32, 37, 105, 10};

.visible .entry _Z8f1_scorePfS_S_iiPj(
	.param .u64 .ptr .align 1 _Z8f1_scorePfS_S_iiPj_param_0,
	.param .u64 .ptr .align 1 _Z8f1_scorePfS_S_iiPj_param_1,
	.param .u64 .ptr .align 1 _Z8f1_scorePfS_S_iiPj_param_2,
	.param .u32 _Z8f1_scorePfS_S_iiPj_param_3,
	.param .u32 _Z8f1_scorePfS_S_iiPj_param_4,
	.param .u64 .ptr .align 1 _Z8f1_scorePfS_S_iiPj_param_5
)
{
	.local .align 8 .b8 	__local_depot0[16];
	.reg .b64 	%SP;
	.reg .b64 	%SPL;
	.reg .pred 	%p<9>;
	.reg .b32 	%r<28>;
	.reg .b32 	%f<14>;
	.reg .b64 	%rd<19>;

	mov.u64 	%SPL, __local_depot0;
	cvta.local.u64 	%SP, %SPL;
	ld.param.u64 	%rd4, [_Z8f1_scorePfS_S_iiPj_param_0];
	ld.param.u64 	%rd5, [_Z8f1_scorePfS_S_iiPj_param_1];
	ld.param.u64 	%rd6, [_Z8f1_scorePfS_S_iiPj_param_2];
	ld.param.u32 	%r4, [_Z8f1_scorePfS_S_iiPj_param_3];
	ld.param.u32 	%r5, [_Z8f1_scorePfS_S_iiPj_param_4];
	ld.param.u64 	%rd7, [_Z8f1_scorePfS_S_iiPj_param_5];
	cvta.to.global.u64 	%rd1, %rd7;
	add.u64 	%rd8, %SP, 0;
	add.u64 	%rd9, %SPL, 0;
	mov.u32 	%r6, %tid.x;
	mov.u32 	%r7, %ctaid.x;
	mov.u32 	%r8, %ntid.x;
	mad.lo.s32 	%r1, %r7, %r8, %r6;
	mov.u32 	%r9, %tid.y;
	mov.u32 	%r10, %ctaid.y;
	mov.u32 	%r11, %ntid.y;
	mad.lo.s32 	%r2, %r10, %r11, %r9;
	mad.lo.s32 	%r3, %r4, %r2, %r1;
	st.local.v2.u32 	[%rd9], {%r1, %r2};
	st.local.u32 	[%rd9+8], %r3;
	mov.u64 	%rd10, $str;
	cvta.global.u64 	%rd11, %rd10;
	{ // callseq 0, 0
	.param .b64 param0;
	st.param.b64 	[param0], %rd11;
	.param .b64 param1;
	st.param.b64 	[param1], %rd8;
	.param .b32 retval0;
	call.uni (retval0), 
	vprintf, 
	(
	param0, 
	param1
	);
	ld.param.b32 	%r12, [retval0];
	} // callseq 0
	mul.lo.s32 	%r14, %r5, %r4;
	setp.ge.u32 	%p1, %r3, %r14;
	@%p1 bra 	$L__BB0_12;
	cvta.to.global.u64 	%rd12, %rd4;
	cvta.to.global.u64 	%rd13, %rd5;
	mul.wide.u32 	%rd14, %r3, 4;
	add.s64 	%rd2, %rd13, %rd14;
	ld.global.f32 	%f13, [%rd2];
	setp.neu.f32 	%p2, %f13, 0f3F800000;
	mul.wide.u32 	%rd15, %r1, 4;
	add.s64 	%rd3, %rd12, %rd15;
	@%p2 bra 	$L__BB0_4;
	ld.global.f32 	%f7, [%rd3];
	setp.neu.f32 	%p3, %f7, 0f3F800000;
	mov.f32 	%f13, 0f3F800000;
	@%p3 bra 	$L__BB0_4;
	atom.global.add.u32 	%r15, [%rd1], 1;
	ld.global.f32 	%f13, [%rd2];
$L__BB0_4:
	setp.neu.f32 	%p4, %f13, 0f3F800000;
	@%p4 bra 	$L__BB0_7;
	ld.global.f32 	%f9, [%rd3];
	setp.neu.f32 	%p5, %f9, 0f00000000;
	mov.f32 	%f13, 0f3F800000;
	@%p5 bra 	$L__BB0_7;
	atom.global.add.u32 	%r16, [%rd1+4], 1;
	ld.global.f32 	%f13, [%rd2];
$L__BB0_7:
	setp.neu.f32 	%p6, %f13, 0f00000000;
	@%p6 bra 	$L__BB0_10;
	ld.global.f32 	%f10, [%rd3];
	setp.neu.f32 	%p7, %f10, 0f3F800000;
	@%p7 bra 	$L__BB0_10;
	atom.global.add.u32 	%r17, [%rd1+8], 1;
$L__BB0_10:
	add.s32 	%r18, %r4, -1;
	setp.ne.s32 	%p8, %r3, %r18;
	@%p8 bra 	$L__BB0_12;
	ld.global.u32 	%r19, [%rd1];
	ld.global.u32 	%r20, [%rd1+4];
	ld.global.u32 	%r21, [%rd1+8];
	add.s32 	%r22, %r20, %r19;
	add.s32 	%r23, %r21, %r19;
	mul.lo.s32 	%r24, %r23, %r22;
	max.u32 	%r25, %r24, 1;
	shl.b32 	%r26, %r19, 1;
	div.u32 	%r27, %r26, %r25;
	cvt.rn.f32.u32 	%f11, %r27;
	cvta.to.global.u64 	%rd16, %rd6;
	mul.wide.u32 	%rd17, %r2, 4;
	add.s64 	%rd18, %rd16, %rd17;
	st.global.f32 	[%rd18], %f11;
$L__BB0_12:
	ret;

}


// ===== COMPILED SASS (sm_100) =====

	.target	sm_100

	.elftype	@"ET_EXEC"


//--------------------- .note.nv.tkinfo           --------------------------
	.section	.note.nv.tkinfo,"",@"SHT_NOTE"
	.sectionflags	@"SHF_NOTE_NV_TKINFO"
	.tkinfo
        /*0018*/ 	.word	0x00000002
        /*0030*/ 	.string	""
        /*0030*/ 	.string	"ptxas"
        /*0030*/ 	.string	"Cuda compilation tools, release 13.0, V13.0.88"
        /*0030*/ 	.string	"Build cuda_13.0.r13.0/compiler.36424714_0"
        /*0030*/ 	.string	"-arch sm_100 -m 64 "



//--------------------- .note.nv.cuinfo           --------------------------
	.section	.note.nv.cuinfo,"",@"SHT_NOTE"
	.sectionflags	@"SHF_NOTE_NV_CUINFO"
        /*0018*/ 	.short	0x0002
        /*001a*/ 	.short	0x0064
        /*001c*/ 	.short	0x0082
	.zero		2


//--------------------- .nv.info                  --------------------------
	.section	.nv.info,"",@"SHT_CUDA_INFO"
	.align	4


	//----- nvinfo : EIATTR_REGCOUNT
	.align		4
        /*0000*/ 	.byte	0x04, 0x2f
        /*0002*/ 	.short	(.L_2 - .L_1)
	.align		4
.L_1:
        /*0004*/ 	.word	index@(_Z8f1_scorePfS_S_iiPj)
        /*0008*/ 	.word	0x00000018


	//----- nvinfo : EIATTR_FRAME_SIZE
	.align		4
.L_2:
        /*000c*/ 	.byte	0x04, 0x11
        /*000e*/ 	.short	(.L_4 - .L_3)
	.align		4
.L_3:
        /*0010*/ 	.word	index@(_Z8f1_scorePfS_S_iiPj)
        /*0014*/ 	.word	0x00000010


	//----- nvinfo : EIATTR_MIN_STACK_SIZE
	.align		4
.L_4:
        /*0018*/ 	.byte	0x04, 0x12
        /*001a*/ 	.short	(.L_6 - .L_5)
	.align		4
.L_5:
        /*001c*/ 	.word	index@(_Z8f1_scorePfS_S_iiPj)
        /*0020*/ 	.word	0x00000010
.L_6:


//--------------------- .nv.compat                --------------------------
	.section	.nv.compat,"",@"SHT_CUDA_COMPAT_INFO"
	.align	4
        /*0000*/ 	.byte	0x02, 0x09, 0x00, 0x00, 0x02, 0x02, 0x01, 0x00, 0x02, 0x05, 0x05, 0x00, 0x03, 0x07, 0x01, 0x01
        /*0010*/ 	.byte	0x02, 0x03, 0x00, 0x00, 0x02, 0x06, 0x01, 0x00, 0x04, 0x0b, 0x08, 0x00, 0x01, 0x00, 0x00, 0x00
        /*0020*/ 	.byte	0x00, 0x00, 0x00, 0x00


//--------------------- .nv.info._Z8f1_scorePfS_S_iiPj --------------------------
	.section	.nv.info._Z8f1_scorePfS_S_iiPj,"",@"SHT_CUDA_INFO"
	.sectionflags	@""
	.align	4


	//----- nvinfo : EIATTR_CUDA_API_VERSION
	.align		4
        /*0000*/ 	.byte	0x04, 0x37
        /*0002*/ 	.short	(.L_8 - .L_7)
.L_7:
        /*0004*/ 	.word	0x00000082


	//----- nvinfo : EIATTR_KPARAM_INFO
	.align		4
.L_8:
        /*0008*/ 	.byte	0x04, 0x17
        /*000a*/ 	.short	(.L_10 - .L_9)
.L_9:
        /*000c*/ 	.word	0x00000000
        /*0010*/ 	.short	0x0005
        /*0012*/ 	.short	0x0020
        /*0014*/ 	.byte	0x00, 0xf5, 0x21, 0x00


	//----- nvinfo : EIATTR_KPARAM_INFO
	.align		4
.L_10:
        /*0018*/ 	.byte	0x04, 0x17
        /*001a*/ 	.short	(.L_12 - .L_11)
.L_11:
        /*001c*/ 	.word	0x00000000
        /*0020*/ 	.short	0x0004
        /*0022*/ 	.short	0x001c
        /*0024*/ 	.byte	0x00, 0xf0, 0x11, 0x00


	//----- nvinfo : EIATTR_KPARAM_INFO
	.align		4
.L_12:
        /*0028*/ 	.byte	0x04, 0x17
        /*002a*/ 	.short	(.L_14 - .L_13)
.L_13:
        /*002c*/ 	.word	0x00000000
        /*0030*/ 	.short	0x0003
        /*0032*/ 	.short	0x0018
        /*0034*/ 	.byte	0x00, 0xf0, 0x11, 0x00


	//----- nvinfo : EIATTR_KPARAM_INFO
	.align		4
.L_14:
        /*0038*/ 	.byte	0x04, 0x17
        /*003a*/ 	.short	(.L_16 - .L_15)
.L_15:
        /*003c*/ 	.word	0x00000000
        /*0040*/ 	.short	0x0002
        /*0042*/ 	.short	0x0010
        /*0044*/ 	.byte	0x00, 0xf5, 0x21, 0x00


	//----- nvinfo : EIATTR_KPARAM_INFO
	.align		4
.L_16:
        /*0048*/ 	.byte	0x04, 0x17
        /*004a*/ 	.short	(.L_18 - .L_17)
.L_17:
        /*004c*/ 	.word	0x00000000
        /*0050*/ 	.short	0x0001
        /*0052*/ 	.short	0x0008
        /*0054*/ 	.byte	0x00, 0xf5, 0x21, 0x00


	//----- nvinfo : EIATTR_KPARAM_INFO
	.align		4
.L_18:
        /*0058*/ 	.byte	0x04, 0x17
        /*005a*/ 	.short	(.L_20 - .L_19)
.L_19:
        /*005c*/ 	.word	0x00000000
        /*0060*/ 	.short	0x0000
        /*0062*/ 	.short	0x0000
        /*0064*/ 	.byte	0x00, 0xf5, 0x21, 0x00


	//----- nvinfo : EIATTR_SPARSE_MMA_MASK
	.align		4
.L_20:
        /*0068*/ 	.byte	0x03, 0x50
        /*006a*/ 	.short	0x0000


	//----- nvinfo : EIATTR_MAXREG_COUNT
	.align		4
        /*006c*/ 	.byte	0x03, 0x1b
        /*006e*/ 	.short	0x00ff


	//----- nvinfo : EIATTR_EXTERNS
	.align		4
        /*0070*/ 	.byte	0x04, 0x0f
        /*0072*/ 	.short	(.L_22 - .L_21)


	//   ....[0]....
	.align		4
.L_21:
        /*0074*/ 	.word	index@(vprintf)


	//----- nvinfo : EIATTR_MERCURY_ISA_VERSION
	.align		4
.L_22:
        /*0078*/ 	.byte	0x03, 0x5f
        /*007a*/ 	.short	0x0101


	//----- nvinfo : EIATTR_INT_WARP_WIDE_INSTR_OFFSETS
	.align		4
        /*007c*/ 	.byte	0x04, 0x31
        /*007e*/ 	.short	(.L_24 - .L_23)


	//   ....[0]....
.L_23:
        /*0080*/ 	.word	0x000002f0


	//   ....[1]....
        /*0084*/ 	.word	0x00000460


	//   ....[2]....
        /*0088*/ 	.word	0x00000600


	//----- nvinfo : EIATTR_VRC_CTA_INIT_COUNT
	.align		4
.L_24:
        /*008c*/ 	.byte	0x02, 0x4a
	.zero		1
	.zero		1


	//----- nvinfo : EIATTR_SYSCALL_OFFSETS
	.align		4
        /*0090*/ 	.byte	0x04, 0x46
        /*0092*/ 	.short	(.L_26 - .L_25)


	//   ....[0]....
.L_25:
        /*0094*/ 	.word	0x00000180


	//----- nvinfo : EIATTR_EXIT_INSTR_OFFSETS
	.align		4
.L_26:
        /*0098*/ 	.byte	0x04, 0x1c
        /*009a*/ 	.short	(.L_28 - .L_27)


	//   ....[0]....
.L_27:
        /*009c*/ 	.word	0x000001c0


	//   ....[1]....
        /*00a0*/ 	.word	0x000006d0


	//   ....[2]....
        /*00a4*/ 	.word	0x00000930


	//----- nvinfo : EIATTR_CRS_STACK_SIZE
	.align		4
.L_28:
        /*00a8*/ 	.byte	0x04, 0x1e
        /*00aa*/ 	.short	(.L_30 - .L_29)
.L_29:
        /*00ac*/ 	.word	0x00000000


	//----- nvinfo : EIATTR_CBANK_PARAM_SIZE
	.align		4
.L_30:
        /*00b0*/ 	.byte	0x03, 0x19
        /*00b2*/ 	.short	0x0028


	//----- nvinfo : EIATTR_PARAM_CBANK
	.align		4
        /*00b4*/ 	.byte	0x04, 0x0a
        /*00b6*/ 	.short	(.L_32 - .L_31)
	.align		4
.L_31:
        /*00b8*/ 	.word	index@(.nv.constant0._Z8f1_scorePfS_S_iiPj)
        /*00bc*/ 	.short	0x0380
        /*00be*/ 	.short	0x0028


	//----- nvinfo : EIATTR_SW_WAR
	.align		4
.L_32:
        /*00c0*/ 	.byte	0x04, 0x36
        /*00c2*/ 	.short	(.L_34 - .L_33)
.L_33:
        /*00c4*/ 	.word	0x00000008
.L_34:


//--------------------- .nv.callgraph             --------------------------
	.section	.nv.callgraph,"",@"SHT_CUDA_CALLGRAPH"
	.align	4
	.sectionentsize	8
	.align		4
        /*0000*/ 	.word	0x00000000
	.align		4
        /*0004*/ 	.word	0xffffffff
	.align		4
        /*0008*/ 	.word	index@(_Z8f1_scorePfS_S_iiPj)
	.align		4
        /*000c*/ 	.word	index@(vprintf)
	.align		4
        /*0010*/ 	.word	0x00000000
	.align		4
        /*0014*/ 	.word	0xfffffffe
	.align		4
        /*0018*/ 	.word	0x00000000
	.align		4
        /*001c*/ 	.word	0xfffffffd
	.align		4
        /*0020*/ 	.word	0x00000000
	.align		4
        /*0024*/ 	.word	0xfffffffc


//--------------------- .nv.constant4             --------------------------
	.section	.nv.constant4,"a",@progbits
	.align	8
	.align		8
.nv.constant4:
        /*0000*/ 	.dword	vprintf
	.align		8
        /*0008*/ 	.dword	$str


//--------------------- .text._Z8f1_scorePfS_S_iiPj --------------------------
	.section	.text._Z8f1_scorePfS_S_iiPj,"ax",@progbits
	.align	128
        .global         _Z8f1_scorePfS_S_iiPj
        .type           _Z8f1_scorePfS_S_iiPj,@function
        .size           _Z8f1_scorePfS_S_iiPj,(.L_x_8 - _Z8f1_scorePfS_S_iiPj)
        .other          _Z8f1_scorePfS_S_iiPj,@"STO_CUDA_ENTRY STV_DEFAULT"
_Z8f1_scorePfS_S_iiPj:
.text._Z8f1_scorePfS_S_iiPj:
[----:B------:R-:W0:Y:S01]  /*0000*/  LDC R1, c[0x0][0x37c] ;  /* 0x0000df00ff017b82 */ /* 0x000e220000000800 */
[----:B------:R-:W1:Y:S01]  /*0010*/  S2R R16, SR_TID.X ;  /* 0x0000000000107919 */ /* 0x000e620000002100 */
[----:B------:R-:W2:Y:S06]  /*0020*/  LDCU UR5, c[0x0][0x2fc] ;  /* 0x00005f80ff0577ac */ /* 0x000eac0008000800 */
[----:B------:R-:W1:Y:S01]  /*0030*/  LDC R3, c[0x0][0x360] ;  /* 0x0000d800ff037b82 */ /* 0x000e620000000800 */
[----:B0-----:R-:W-:Y:S01]  /*0040*/  VIADD R1, R1, 0xfffffff0 ;  /* 0xfffffff001017836 */ /* 0x001fe20000000000 */
[----:B------:R-:W0:Y:S01]  /*0050*/  S2R R17, SR_TID.Y ;  /* 0x0000000000117919 */ /* 0x000e220000002200 */
[----:B------:R-:W3:Y:S05]  /*0060*/  LDCU UR7, c[0x0][0x398] ;  /* 0x00007300ff0777ac */ /* 0x000eea0008000800 */
[----:B------:R-:W1:Y:S08]  /*0070*/  S2UR UR4, SR_CTAID.X ;  /* 0x00000000000479c3 */ /* 0x000e700000002500 */
[----:B------:R-:W0:Y:S08]  /*0080*/  S2UR UR6, SR_CTAID.Y ;  /* 0x00000000000679c3 */ /* 0x000e300000002600 */
[----:B------:R-:W0:Y:S01]  /*0090*/  LDC R0, c[0x0][0x364] ;  /* 0x0000d900ff007b82 */ /* 0x000e220000000800 */
[----:B-1----:R-:W-:Y:S01]  /*00a0*/  IMAD R16, R3, UR4, R16 ;  /* 0x0000000403107c24 */ /* 0x002fe2000f8e0210 */
[----:B------:R-:W1:Y:S01]  /*00b0*/  LDCU UR4, c[0x0][0x2f8] ;  /* 0x00005f00ff0477ac */ /* 0x000e620008000800 */
[----:B0-----:R-:W-:Y:S01]  /*00c0*/  IMAD R17, R0, UR6, R17 ;  /* 0x0000000600117c24 */ /* 0x001fe2000f8e0211 */
[----:B------:R-:W-:-:S02]  /*00d0*/  MOV R0, 0x0 ;  /* 0x0000000000007802 */ /* 0x000fc40000000f00 */
[----:B-1----:R-:W-:Y:S01]  /*00e0*/  IADD3 R6, P0, PT, R1, UR4, RZ ;  /* 0x0000000401067c10 */ /* 0x002fe2000ff1e0ff */
[----:B---3--:R-:W-:Y:S01]  /*00f0*/  IMAD R2, R17, UR7, R16 ;  /* 0x0000000711027c24 */ /* 0x008fe2000f8e0210 */
[----:B------:R0:W1:Y:S01]  /*0100*/  LDC.64 R8, c[0x4][R0] ;  /* 0x0100000000087b82 */ /* 0x0000620000000a00 */
[----:B------:R0:W-:Y:S01]  /*0110*/  STL.64 [R1], R16 ;  /* 0x0000001001007387 */ /* 0x0001e20000100a00 */
[----:B------:R-:W3:Y:S01]  /*0120*/  LDCU.64 UR6, c[0x4][0x8] ;  /* 0x01000100ff0677ac */ /* 0x000ee20008000a00 */
[----:B--2---:R-:W-:Y:S02]  /*0130*/  IMAD.X R7, RZ, RZ, UR5, P0 ;  /* 0x00000005ff077e24 */ /* 0x004fe400080e06ff */
[----:B------:R0:W-:Y:S01]  /*0140*/  STL [R1+0x8], R2 ;  /* 0x0000080201007387 */ /* 0x0001e20000100800 */
[----:B---3--:R-:W-:Y:S02]  /*0150*/  IMAD.U32 R4, RZ, RZ, UR6 ;  /* 0x00000006ff047e24 */ /* 0x008fe4000f8e00ff */
[----:B0-----:R-:W-:-:S07]  /*0160*/  IMAD.U32 R5, RZ, RZ, UR7 ;  /* 0x00000007ff057e24 */ /* 0x001fce000f8e00ff */
[----:B------:R-:W-:-:S07]  /*0170*/  LEPC R20, `(.L_x_0) ;  /* 0x000000001014794e */ /* 0x000fce0000000000 */
[----:B-1----:R-:W-:Y:S05]  /*0180*/  CALL.ABS.NOINC R8 ;  /* 0x0000000008007343 */ /* 0x002fea0003c00000 */
.L_x_0:
[----:B------:R-:W0:Y:S02]  /*0190*/  LDC.64 R12, c[0x0][0x398] ;  /* 0x0000e600ff0c7b82 */ /* 0x000e240000000a00 */
[----:B0-----:R-:W-:-:S05]  /*01a0*/  IMAD R3, R12, R13, RZ ;  /* 0x0000000d0c037224 */ /* 0x001fca00078e02ff */
[----:B------:R-:W-:-:S13]  /*01b0*/  ISETP.GE.U32.AND P0, PT, R2, R3, PT ;  /* 0x000000030200720c */ /* 0x000fda0003f06070 */
[----:B------:R-:W-:Y:S05]  /*01c0*/  @P0 EXIT ;  /* 0x000000000000094d */ /* 0x000fea0003800000 */
[----:B------:R-:W0:Y:S08]  /*01d0*/  LDC.64 R10, c[0x0][0x358] ;  /* 0x0000d600ff0a7b82 */ /* 0x000e300000000a00 */
[----:B------:R-:W1:Y:S08]  /*01e0*/  LDC.64 R4, c[0x0][0x388] ;  /* 0x0000e200ff047b82 */ /* 0x000e700000000a00 */
[----:B------:R-:W2:Y:S01]  /*01f0*/  LDC.64 R6, c[0x0][0x380] ;  /* 0x0000e000ff067b82 */ /* 0x000ea20000000a00 */
[----:B0-----:R-:W-:-:S02]  /*0200*/  R2UR UR4, R10 ;  /* 0x000000000a0472ca */ /* 0x001fc400000e0000 */
[----:B------:R-:W-:Y:S01]  /*0210*/  R2UR UR5, R11 ;  /* 0x000000000b0572ca */ /* 0x000fe200000e0000 */
[----:B-1----:R-:W-:-:S12]  /*0220*/  IMAD.WIDE.U32 R4, R2, 0x4, R4 ;  /* 0x0000000402047825 */ /* 0x002fd800078e0004 */
[----:B------:R-:W3:Y:S01]  /*0230*/  LDG.E R0, desc[UR4][R4.64] ;  /* 0x0000000404007981 */ /* 0x000ee2000c1e1900 */
[----:B------:R-:W-:Y:S01]  /*0240*/  BSSY.RECONVERGENT B0, `(.L_x_1) ;  /* 0x0000016000007945 */ /* 0x000fe20003800200 */
[----:B--2---:R-:W-:Y:S01]  /*0250*/  IMAD.WIDE.U32 R6, R16, 0x4, R6 ;  /* 0x0000000410067825 */ /* 0x004fe200078e0006 */
[----:B---3--:R-:W-:-:S13]  /*0260*/  FSETP.NEU.AND P0, PT, R0, 1, PT ;  /* 0x3f8000000000780b */ /* 0x008fda0003f0d000 */
[----:B------:R-:W-:Y:S05]  /*0270*/  @P0 BRA `(.L_x_2) ;  /* 0x0000000000480947 */ /* 0x000fea0003800000 */
[----:B------:R-:W-:Y:S02]  /*0280*/  R2UR UR4, R10 ;  /* 0x000000000a0472ca */ /* 0x000fe400000e0000 */
[----:B------:R-:W-:-:S13]  /*0290*/  R2UR UR5, R11 ;  /* 0x000000000b0572ca */ /* 0x000fda00000e0000 */
[----:B------:R-:W2:Y:S02]  /*02a0*/  LDG.E R0, desc[UR4][R6.64] ;  /* 0x0000000406007981 */ /* 0x000ea4000c1e1900 */
[----:B--2---:R-:W-:Y:S01]  /*02b0*/  FSETP.NEU.AND P0, PT, R0, 1, PT ;  /* 0x3f8000000000780b */ /* 0x004fe20003f0d000 */
[----:B------:R-:W-:-:S12]  /*02c0*/  IMAD.MOV.U32 R0, RZ, RZ, 0x3f800000 ;  /* 0x3f800000ff007424 */ /* 0x000fd800078e00ff */
[----:B------:R-:W-:Y:S05]  /*02d0*/  @P0 BRA `(.L_x_2) ;  /* 0x0000000000300947 */ /* 0x000fea0003800000 */
[----:B------:R-:W0:Y:S01]  /*02e0*/  S2R R0, SR_LANEID ;  /* 0x0000000000007919 */ /* 0x000e220000000000 */
[----:B------:R-:W-:Y:S01]  /*02f0*/  VOTEU.ANY UR4, UPT, PT ;  /* 0x0000000000047886 */ /* 0x000fe200038e0100 */
[----:B------:R-:W1:Y:S01]  /*0300*/  LDC.64 R8, c[0x0][0x3a0] ;  /* 0x0000e800ff087b82 */ /* 0x000e620000000a00 */
[----:B------:R-:W-:Y:S02]  /*0310*/  UFLO.U32 UR5, UR4 ;  /* 0x00000004000572bd */ /* 0x000fe400080e0000 */
[----:B------:R-:W1:Y:S01]  /*0320*/  POPC R3, UR4 ;  /* 0x0000000400037d09 */ /* 0x000e620008000000 */
[----:B------:R-:W-:Y:S02]  /*0330*/  R2UR UR6, R10 ;  /* 0x000000000a0672ca */ /* 0x000fe400000e0000 */
[----:B------:R-:W-:Y:S02]  /*0340*/  R2UR UR7, R11 ;  /* 0x000000000b0772ca */ /* 0x000fe400000e0000 */
[----:B0-----:R-:W-:-:S13]  /*0350*/  ISETP.EQ.U32.AND P0, PT, R0, UR5, PT ;  /* 0x0000000500007c0c */ /* 0x001fda000bf02070 */
[----:B------:R-:W-:Y:S02]  /*0360*/  @P0 R2UR UR4, R10 ;  /* 0x000000000a0402ca */ /* 0x000fe400000e0000 */
[----:B------:R-:W-:-:S13]  /*0370*/  @P0 R2UR UR5, R11 ;  /* 0x000000000b0502ca */ /* 0x000fda00000e0000 */
[----:B-1----:R0:W-:Y:S04]  /*0380*/  @P0 REDG.E.ADD.STRONG.GPU desc[UR4][R8.64], R3 ;  /* 0x000000030800098e */ /* 0x0021e8000c12e104 */
[----:B------:R0:W5:Y:S02]  /*0390*/  LDG.E R0, desc[UR6][R4.64] ;  /* 0x0000000604007981 */ /* 0x000164000c1e1900 */
.L_x_2:
[----:B------:R-:W-:Y:S05]  /*03a0*/  BSYNC.RECONVERGENT B0 ;  /* 0x0000000000007941 */ /* 0x000fea0003800200 */
.L_x_1:
[----:B-----5:R-:W-:Y:S01]  /*03b0*/  FSETP.NEU.AND P0, PT, R0, 1, PT ;  /* 0x3f8000000000780b */ /* 0x020fe20003f0d000 */
[----:B------:R-:W-:Y:S01]  /*03c0*/  BSSY.RECONVERGENT B0, `(.L_x_3) ;  /* 0x0000019000007945 */ /* 0x000fe20003800200 */
[----:B0-----:R-:W-:-:S11]  /*03d0*/  VIADD R3, R12, 0xffffffff ;  /* 0xffffffff0c037836 */ /* 0x001fd60000000000 */
[----:B------:R-:W-:Y:S05]  /*03e0*/  @P0 BRA `(.L_x_4) ;  /* 0x0000000000580947 */ /* 0x000fea0003800000 */
[----:B------:R-:W-:Y:S02]  /*03f0*/  R2UR UR4, R10 ;  /* 0x000000000a0472ca */ /* 0x000fe400000e0000 */
[----:B------:R-:W-:-:S13]  /*0400*/  R2UR UR5, R11 ;  /* 0x000000000b0572ca */ /* 0x000fda00000e0000 */
[----:B------:R-:W2:Y:S02]  /*0410*/  LDG.E R0, desc[UR4][R6.64] ;  /* 0x0000000406007981 */ /* 0x000ea4000c1e1900 */
[----:B--2---:R-:W-:Y:S01]  /*0420*/  FSETP.NEU.AND P0, PT, R0, RZ, PT ;  /* 0x000000ff0000720b */ /* 0x004fe20003f0d000 */
[----:B------:R-:W-:-:S12]  /*0430*/  IMAD.MOV.U32 R0, RZ, RZ, 0x3f800000 ;  /* 0x3f800000ff007424 */ /* 0x000fd800078e00ff */
[----:B------:R-:W-:Y:S05]  /*0440*/  @P0 BRA `(.L_x_4) ;  /* 0x0000000000400947 */ /* 0x000fea0003800000 */
[----:B------:R-:W0:Y:S01]  /*0450*/  S2R R0, SR_LANEID ;  /* 0x0000000000007919 */ /* 0x000e220000000000 */
[----:B------:R-:W-:Y:S01]  /*0460*/  VOTEU.ANY UR6, UPT, PT ;  /* 0x0000000000067886 */ /* 0x000fe200038e0100 */
[----:B------:R-:W1:Y:S01]  /*0470*/  LDCU.64 UR4, c[0x0][0x3a0] ;  /* 0x00007400ff0477ac */ /* 0x000e620008000a00 */
[----:B------:R-:W2:Y:S01]  /*0480*/  POPC R13, UR6 ;  /* 0x00000006000d7d09 */ /* 0x000ea20008000000 */
[----:B------:R-:W-:Y:S01]  /*0490*/  R2UR UR8, R10 ;  /* 0x000000000a0872ca */ /* 0x000fe200000e0000 */
[----:B------:R-:W-:Y:S01]  /*04a0*/  UFLO.U32 UR7, UR6 ;  /* 0x00000006000772bd */ /* 0x000fe200080e0000 */
[----:B------:R-:W-:Y:S01]  /*04b0*/  R2UR UR9, R11 ;  /* 0x000000000b0972ca */ /* 0x000fe200000e0000 */
[----:B-1----:R-:W-:-:S04]  /*04c0*/  UIADD3 UR4, UP0, UPT, UR4, 0x4, URZ ;  /* 0x0000000404047890 */ /* 0x002fc8000ff1e0ff */
[----:B------:R-:W-:Y:S02]  /*04d0*/  UIADD3.X UR5, UPT, UPT, URZ, UR5, URZ, UP0, !UPT ;  /* 0x00000005ff057290 */ /* 0x000fe400087fe4ff */
[----:B------:R-:W-:-:S04]  /*04e0*/  IMAD.U32 R8, RZ, RZ, UR4 ;  /* 0x00000004ff087e24 */ /* 0x000fc8000f8e00ff */
[----:B------:R-:W-:Y:S01]  /*04f0*/  IMAD.U32 R9, RZ, RZ, UR5 ;  /* 0x00000005ff097e24 */ /* 0x000fe2000f8e00ff */
[----:B0-----:R-:W-:-:S13]  /*0500*/  ISETP.EQ.U32.AND P0, PT, R0, UR7, PT ;  /* 0x0000000700007c0c */ /* 0x001fda000bf02070 */
[----:B------:R-:W-:Y:S02]  /*0510*/  @P0 R2UR UR6, R10 ;  /* 0x000000000a0602ca */ /* 0x000fe400000e0000 */
[----:B------:R-:W-:-:S13]  /*0520*/  @P0 R2UR UR7, R11 ;  /* 0x000000000b0702ca */ /* 0x000fda00000e0000 */
[----:B--2---:R0:W-:Y:S04]  /*0530*/  @P0 REDG.E.ADD.STRONG.GPU desc[UR6][R8.64], R13 ;  /* 0x0000000d0800098e */ /* 0x0041e8000c12e106 */
[----:B------:R0:W5:Y:S02]  /*0540*/  LDG.E R0, desc[UR8][R4.64] ;  /* 0x0000000804007981 */ /* 0x000164000c1e1900 */
.L_x_4:
[----:B------:R-:W-:Y:S05]  /*0550*/  BSYNC.RECONVERGENT B0 ;  /* 0x0000000000007941 */ /* 0x000fea0003800200 */
.L_x_3:
[----:B-----5:R-:W-:Y:S01]  /*0560*/  FSETP.NEU.AND P1, PT, R0, RZ, PT ;  /* 0x000000ff0000720b */ /* 0x020fe20003f2d000 */
[----:B------:R-:W-:Y:S01]  /*0570*/  BSSY.RECONVERGENT B0, `(.L_x_5) ;  /* 0x0000015000007945 */ /* 0x000fe20003800200 */
[----:B------:R-:W-:-:S11]  /*0580*/  ISETP.NE.AND P0, PT, R2, R3, PT ;  /* 0x000000030200720c */ /* 0x000fd60003f05270 */
[----:B------:R-:W-:Y:S05]  /*0590*/  @P1 BRA `(.L_x_6) ;  /* 0x0000000000481947 */ /* 0x000fea0003800000 */
[----:B------:R-:W-:Y:S02]  /*05a0*/  R2UR UR4, R10 ;  /* 0x000000000a0472ca */ /* 0x000fe400000e0000 */
[----:B------:R-:W-:-:S13]  /*05b0*/  R2UR UR5, R11 ;  /* 0x000000000b0572ca */ /* 0x000fda00000e0000 */
[----:B------:R-:W2:Y:S02]  /*05c0*/  LDG.E R6, desc[UR4][R6.64] ;  /* 0x0000000406067981 */ /* 0x000ea4000c1e1900 */
[----:B--2---:R-:W-:-:S13]  /*05d0*/  FSETP.NEU.AND P1, PT, R6, 1, PT ;  /* 0x3f8000000600780b */ /* 0x004fda0003f2d000 */
[----:B------:R-:W-:Y:S05]  /*05e0*/  @P1 BRA `(.L_x_6) ;  /* 0x0000000000341947 */ /* 0x000fea0003800000 */
[----:B------:R-:W1:Y:S01]  /*05f0*/  S2R R0, SR_LANEID ;  /* 0x0000000000007919 */ /* 0x000e620000000000 */
[----:B------:R-:W-:Y:S01]  /*0600*/  VOTEU.ANY UR6, UPT, PT ;  /* 0x0000000000067886 */ /* 0x000fe200038e0100 */
[----:B------:R-:W2:Y:S01]  /*0610*/  LDCU.64 UR4, c[0x0][0x3a0] ;  /* 0x00007400ff0477ac */ /* 0x000ea20008000a00 */
[----:B0-----:R-:W0:Y:S01]  /*0620*/  POPC R5, UR6 ;  /* 0x0000000600057d09 */ /* 0x001e220008000000 */
[----:B------:R-:W-:Y:S02]  /*0630*/  UFLO.U32 UR7, UR6 ;  /* 0x00000006000772bd */ /* 0x000fe400080e0000 */
[----:B--2---:R-:W-:-:S04]  /*0640*/  UIADD3 UR4, UP0, UPT, UR4, 0x8, URZ ;  /* 0x0000000804047890 */ /* 0x004fc8000ff1e0ff */
[----:B------:R-:W-:Y:S02]  /*0650*/  UIADD3.X UR5, UPT, UPT, URZ, UR5, URZ, UP0, !UPT ;  /* 0x00000005ff057290 */ /* 0x000fe400087fe4ff */
[----:B------:R-:W-:-:S04]  /*0660*/  IMAD.U32 R2, RZ, RZ, UR4 ;  /* 0x00000004ff027e24 */ /* 0x000fc8000f8e00ff */
[----:B------:R-:W-:Y:S01]  /*0670*/  IMAD.U32 R3, RZ, RZ, UR5 ;  /* 0x00000005ff037e24 */ /* 0x000fe2000f8e00ff */
[----:B-1----:R-:W-:-:S13]  /*0680*/  ISETP.EQ.U32.AND P1, PT, R0, UR7, PT ;  /* 0x0000000700007c0c */ /* 0x002fda000bf22070 */
[----:B------:R-:W-:Y:S02]  /*0690*/  @P1 R2UR UR6, R10 ;  /* 0x000000000a0612ca */ /* 0x000fe400000e0000 */
[----:B------:R-:W-:-:S13]  /*06a0*/  @P1 R2UR UR7, R11 ;  /* 0x000000000b0712ca */ /* 0x000fda00000e0000 */
[----:B0-----:R1:W-:Y:S02]  /*06b0*/  @P1 REDG.E.ADD.STRONG.GPU desc[UR6][R2.64], R5 ;  /* 0x000000050200198e */ /* 0x0013e4000c12e106 */
.L_x_6:
[----:B------:R-:W-:Y:S05]  /*06c0*/  BSYNC.RECONVERGENT B0 ;  /* 0x0000000000007941 */ /* 0x000fea0003800200 */
.L_x_5:
[----:B------:R-:W-:Y:S05]  /*06d0*/  @P0 EXIT ;  /* 0x000000000000094d */ /* 0x000fea0003800000 */
[----:B-1----:R-:W1:Y:S01]  /*06e0*/  LDC.64 R2, c[0x0][0x3a0] ;  /* 0x0000e800ff027b82 */ /* 0x002e620000000a00 */
[C---:B------:R-:W-:Y:S02]  /*06f0*/  R2UR UR4, R10.reuse ;  /* 0x000000000a0472ca */ /* 0x040fe400000e0000 */
[C---:B------:R-:W-:Y:S02]  /*0700*/  R2UR UR5, R11.reuse ;  /* 0x000000000b0572ca */ /* 0x040fe400000e0000 */
[C---:B------:R-:W-:Y:S02]  /*0710*/  R2UR UR6, R10.reuse ;  /* 0x000000000a0672ca */ /* 0x040fe400000e0000 */
[C---:B------:R-:W-:Y:S02]  /*0720*/  R2UR UR7, R11.reuse ;  /* 0x000000000b0772ca */ /* 0x040fe400000e0000 */
[----:B------:R-:W-:Y:S02]  /*0730*/  R2UR UR8, R10 ;  /* 0x000000000a0872ca */ /* 0x000fe400000e0000 */
[----:B------:R-:W-:-:S05]  /*0740*/  R2UR UR9, R11 ;  /* 0x000000000b0972ca */ /* 0x000fca00000e0000 */
[----:B-1----:R-:W2:Y:S04]  /*0750*/  LDG.E R0, desc[UR4][R2.64] ;  /* 0x0000000402007981 */ /* 0x002ea8000c1e1900 */
[----:B0-----:R-:W2:Y:S04]  /*0760*/  LDG.E R5, desc[UR6][R2.64+0x4] ;  /* 0x0000040602057981 */ /* 0x001ea8000c1e1900 */
[----:B------:R-:W3:Y:S01]  /*0770*/  LDG.E R7, desc[UR8][R2.64+0x8] ;  /* 0x0000080802077981 */ /* 0x000ee2000c1e1900 */
[C---:B--2---:R-:W-:Y:S02]  /*0780*/  IMAD.IADD R5, R0.reuse, 0x1, R5 ;  /* 0x0000000100057824 */ /* 0x044fe400078e0205 */
[----:B---3--:R-:W-:-:S04]  /*0790*/  IMAD.IADD R4, R0, 0x1, R7 ;  /* 0x0000000100047824 */ /* 0x008fc800078e0207 */
[----:B------:R-:W-:-:S05]  /*07a0*/  IMAD R4, R5, R4, RZ ;  /* 0x0000000405047224 */ /* 0x000fca00078e02ff */
[----:B------:R-:W-:-:S04]  /*07b0*/  VIMNMX.U32 R6, PT, PT, R4, 0x1, !PT ;  /* 0x0000000104067848 */ /* 0x000fc80007fe0000 */
[----:B------:R-:W0:Y:S01]  /*07c0*/  I2F.U32.RP R7, R6 ;  /* 0x0000000600077306 */ /* 0x000e220000209000 */
[----:B------:R-:W-:Y:S01]  /*07d0*/  IMAD.MOV R9, RZ, RZ, -R6 ;  /* 0x000000ffff097224 */ /* 0x000fe200078e0a06 */
[----:B------:R-:W-:-:S06]  /*07e0*/  ISETP.NE.U32.AND P2, PT, R6, RZ, PT ;  /* 0x000000ff0600720c */ /* 0x000fcc0003f45070 */
[----:B0-----:R-:W0:Y:S02]  /*07f0*/  MUFU.RCP R7, R7 ;  /* 0x0000000700077308 */ /* 0x001e240000001000 */
[----:B0-----:R-:W-:-:S06]  /*0800*/  VIADD R4, R7, 0xffffffe ;  /* 0x0ffffffe07047836 */ /* 0x001fcc0000000000 */
[----:B------:R0:W1:Y:S02]  /*0810*/  F2I.FTZ.U32.TRUNC.NTZ R5, R4 ;  /* 0x0000000400057305 */ /* 0x000064000021f000 */
[----:B0-----:R-:W-:Y:S02]  /*0820*/  IMAD.MOV.U32 R4, RZ, RZ, RZ ;  /* 0x000000ffff047224 */ /* 0x001fe400078e00ff */
[----:B-1----:R-:W-:-:S04]  /*0830*/  IMAD R3, R9, R5, RZ ;  /* 0x0000000509037224 */ /* 0x002fc800078e02ff */
[----:B------:R-:W-:-:S04]  /*0840*/  IMAD.HI.U32 R2, R5, R3, R4 ;  /* 0x0000000305027227 */ /* 0x000fc800078e0004 */
[----:B------:R-:W-:-:S04]  /*0850*/  IMAD.SHL.U32 R3, R0, 0x2, RZ ;  /* 0x0000000200037824 */ /* 0x000fc800078e00ff */
[----:B------:R-:W-:-:S04]  /*0860*/  IMAD.HI.U32 R0, R2, R3, RZ ;  /* 0x0000000302007227 */ /* 0x000fc800078e00ff */
[----:B------:R-:W-:-:S04]  /*0870*/  IMAD.MOV R5, RZ, RZ, -R0 ;  /* 0x000000ffff057224 */ /* 0x000fc800078e0a00 */
[----:B------:R-:W-:Y:S02]  /*0880*/  IMAD R5, R6, R5, R3 ;  /* 0x0000000506057224 */ /* 0x000fe400078e0203 */
[----:B------:R-:W0:Y:S03]  /*0890*/  LDC.64 R2, c[0x0][0x390] ;  /* 0x0000e400ff027b82 */ /* 0x000e260000000a00 */
[----:B------:R-:W-:-:S13]  /*08a0*/  ISETP.GE.U32.AND P0, PT, R5, R6, PT ;  /* 0x000000060500720c */ /* 0x000fda0003f06070 */
[----:B------:R-:W-:Y:S02]  /*08b0*/  @P0 IMAD.IADD R5, R5, 0x1, -R6 ;  /* 0x0000000105050824 */ /* 0x000fe400078e0a06 */
[----:B------:R-:W-:-:S03]  /*08c0*/  @P0 VIADD R0, R0, 0x1 ;  /* 0x0000000100000836 */ /* 0x000fc60000000000 */
[----:B------:R-:W-:Y:S01]  /*08d0*/  ISETP.GE.U32.AND P1, PT, R5, R6, PT ;  /* 0x000000060500720c */ /* 0x000fe20003f26070 */
[----:B0-----:R-:W-:-:S12]  /*08e0*/  IMAD.WIDE.U32 R2, R17, 0x4, R2 ;  /* 0x0000000411027825 */ /* 0x001fd800078e0002 */
[----:B------:R-:W-:Y:S01]  /*08f0*/  @P1 VIADD R0, R0, 0x1 ;  /* 0x0000000100001836 */ /* 0x000fe20000000000 */
[----:B------:R-:W-:-:S04]  /*0900*/  @!P2 LOP3.LUT R0, RZ, R6, RZ, 0x33, !PT ;  /* 0x00000006ff00a212 */ /* 0x000fc800078e33ff */
[----:B------:R-:W-:-:S05]  /*0910*/  I2FP.F32.U32 R5, R0 ;  /* 0x0000000000057245 */ /* 0x000fca0000201000 */
[----:B------:R-:W-:Y:S01]  /*0920*/  STG.E desc[UR4][R2.64], R5 ;  /* 0x0000000502007986 */ /* 0x000fe2000c101904 */
[----:B------:R-:W-:Y:S05]  /*0930*/  EXIT ;  /* 0x000000000000794d */ /* 0x000fea0003800000 */
.L_x_7:
[----:B------:R-:W-:-:S00]  /*0940*/  BRA `(.L_x_7) ;  /* 0xfffffffc00fc7947 */ /* 0x000fc0000383ffff */
[----:B------:R-:W-:-:S00]  /*0950*/  NOP ;  /* 0x0000000000007918 */ /* 0x000fc00000000000 */
        /* <DEDUP_REMOVED lines=10> */
.L_x_8:


//--------------------- .nv.global.init           --------------------------
	.section	.nv.global.init,"aw",@progbits
.nv.global.init:
	.type		$str,@object
	.size		$str,(.L_0 - $str)
$str:
        /*0000*/ 	.byte	0x69, 0x78, 0x25, 0x69, 0x20, 0x69, 0x79, 0x25, 0x69, 0x20, 0x74, 0x69, 0x64, 0x20, 0x25, 0x69
        /*0010*/ 	.byte	0x0a, 0x00
.L_0:


//--------------------- .nv.shared.reserved.0     --------------------------
	.section	.nv.shared.reserved.0,"aw",@nobits
	.weak		__nv_reservedSMEM_offset_0_alias
	.size		__nv_reservedSMEM_offset_0_alias, 0, 64
	.other		__nv_reservedSMEM_offset_0_alias,@"STO_CUDA_RESERVED_SHARED STV_DEFAULT"
__nv_reservedSMEM_offset_0_alias:
	.zero		0
	.zero		64


//--------------------- .nv.constant0._Z8f1_scorePfS_S_iiPj --------------------------
	.section	.nv.constant0._Z8f1_scorePfS_S_iiPj,"a",@progbits
	.sectionflags	@""
	.align	4
.nv.constant0._Z8f1_scorePfS_S_iiPj:
	.zero		936


//--------------------- SYMBOLS --------------------------

	.type		.nv.reservedSmem.offset0,@object
	.size		.nv.reservedSmem.offset0,0x4
	.type		vprintf,@function
